	.version 2.1
	.target sm_20
	// compiled with /usr/local/cuda3.1/cuda/open64/lib//be
	// nvopencc 3.1 built on 2010-06-07

	//-----------------------------------------------------------
	// Compiling /tmp/tmpxft_00001aeb_00000000-7_bitonic_kernel.cpp3.i (/tmp/ccBI#.21cIVp)
	//-----------------------------------------------------------

	//-----------------------------------------------------------
	// Options:
	//-----------------------------------------------------------
	//  Target:ptx, ISA:sm_20, Endian:little, Pointer Size:64
	//  -O3	(Optimization level)
	//  -g0	(Debug level)
	//  -m2	(Report advisories)
	//-----------------------------------------------------------

	.file	1	"<command-line>"
	.file	2	"/tmp/tmpxft_00001aeb_00000000-6_bitonic_kernel.cudafe2.gpu"
	.file	3	"/usr/lib/gcc/x86_64-linux-gnu/4.4.3/include/stddef.h"
	.file	4	"/usr/local/cuda3.1/cuda/bin/../include/crt/device_runtime.h"
	.file	5	"/usr/local/cuda3.1/cuda/bin/../include/host_defines.h"
	.file	6	"/usr/local/cuda3.1/cuda/bin/../include/builtin_types.h"
	.file	7	"/usr/local/cuda3.1/cuda/bin/../include/device_types.h"
	.file	8	"/usr/local/cuda3.1/cuda/bin/../include/driver_types.h"
	.file	9	"/usr/local/cuda3.1/cuda/bin/../include/surface_types.h"
	.file	10	"/usr/local/cuda3.1/cuda/bin/../include/texture_types.h"
	.file	11	"/usr/local/cuda3.1/cuda/bin/../include/vector_types.h"
	.file	12	"/usr/local/cuda3.1/cuda/bin/../include/device_launch_parameters.h"
	.file	13	"/usr/local/cuda3.1/cuda/bin/../include/crt/storage_class.h"
	.file	14	"/usr/include/bits/types.h"
	.file	15	"/usr/include/time.h"
	.file	16	"/home/andrew/repositories/gpuocelot/tests/cuda2.2/tests/bitonic/bitonic_kernel.cu"
	.file	17	"/usr/local/cuda3.1/cuda/bin/../include/common_functions.h"
	.file	18	"/usr/local/cuda3.1/cuda/bin/../include/math_functions.h"
	.file	19	"/usr/local/cuda3.1/cuda/bin/../include/math_constants.h"
	.file	20	"/usr/local/cuda3.1/cuda/bin/../include/device_functions.h"
	.file	21	"/usr/local/cuda3.1/cuda/bin/../include/sm_11_atomic_functions.h"
	.file	22	"/usr/local/cuda3.1/cuda/bin/../include/sm_12_atomic_functions.h"
	.file	23	"/usr/local/cuda3.1/cuda/bin/../include/sm_13_double_functions.h"
	.file	24	"/usr/local/cuda3.1/cuda/bin/../include/sm_20_atomic_functions.h"
	.file	25	"/usr/local/cuda3.1/cuda/bin/../include/sm_20_intrinsics.h"
	.file	26	"/usr/local/cuda3.1/cuda/bin/../include/surface_functions.h"
	.file	27	"/usr/local/cuda3.1/cuda/bin/../include/texture_fetch_functions.h"
	.file	28	"/usr/local/cuda3.1/cuda/bin/../include/math_functions_dbl_ptx3.h"

	.extern	.shared .align 4 .b8 shared[];

	.entry _Z11bitonicSortPi (
		.param .u64 __cudaparm__Z11bitonicSortPi_values)
	{
	.reg .u32 %r<16>;
	.reg .u64 %rd<11>;
	.reg .pred %p<9>;
	.loc	16	53	0
$LDWbegin__Z11bitonicSortPi:
	mov.u64 	%rd1, shared;
	.loc	16	60	0
	mov.u32 	%r1, %tid.x;
	cvt.u64.u32 	%rd2, %r1;
	mul.wide.u32 	%rd3, %r1, 4;
	ld.param.u64 	%rd4, [__cudaparm__Z11bitonicSortPi_values];
	add.u64 	%rd5, %rd4, %rd3;
	add.u64 	%rd6, %rd3, %rd1;
	ld.global.s32 	%r2, [%rd5+0];
	st.shared.s32 	[%rd6+0], %r2;
	.loc	16	62	0
	bar.sync 	0;
	mov.u32 	%r3, 2;
$Lt_0_5890:
 //<loop> Loop body line 62, nesting depth: 1, estimated iterations: unknown
	.loc	16	68	0
	shr.u32 	%r4, %r3, 1;
	mov.s32 	%r5, %r4;
	mov.u32 	%r6, 0;
	setp.eq.u32 	%p1, %r4, %r6;
	@%p1 bra 	$Lt_0_6146;
$Lt_0_6658:
 //<loop> Loop body line 68
	xor.b32 	%r7, %r5, %r1;
	setp.le.u32 	%p2, %r7, %r1;
	@%p2 bra 	$Lt_0_8450;
 //<loop> Part of loop body line 68, head labeled $Lt_0_6658
	ld.shared.s32 	%r8, [%rd6+0];
	cvt.u64.u32 	%rd7, %r7;
	mul.wide.u32 	%rd8, %r7, 4;
	add.u64 	%rd9, %rd1, %rd8;
	ld.shared.s32 	%r9, [%rd9+0];
	and.b32 	%r10, %r3, %r1;
	mov.u32 	%r11, 0;
	setp.ne.u32 	%p3, %r10, %r11;
	@%p3 bra 	$Lt_0_7682;
 //<loop> Part of loop body line 68, head labeled $Lt_0_6658
	setp.ge.s32 	%p4, %r9, %r8;
	@%p4 bra 	$Lt_0_8450;
 //<loop> Part of loop body line 68, head labeled $Lt_0_6658
	.loc	16	78	0
	st.shared.s32 	[%rd6+0], %r9;
	st.shared.s32 	[%rd9+0], %r8;
	bra.uni 	$Lt_0_8450;
$Lt_0_7682:
 //<loop> Part of loop body line 68, head labeled $Lt_0_6658
	setp.le.s32 	%p5, %r9, %r8;
	@%p5 bra 	$Lt_0_8450;
 //<loop> Part of loop body line 68, head labeled $Lt_0_6658
	.loc	16	85	0
	st.shared.s32 	[%rd6+0], %r9;
	st.shared.s32 	[%rd9+0], %r8;
$Lt_0_8450:
$Lt_0_7426:
$Lt_0_6914:
 //<loop> Part of loop body line 68, head labeled $Lt_0_6658
	.loc	16	90	0
	bar.sync 	0;
	.loc	16	68	0
	shr.u32 	%r5, %r5, 1;
	mov.u32 	%r12, 0;
	setp.ne.u32 	%p6, %r5, %r12;
	@%p6 bra 	$Lt_0_6658;
$Lt_0_6146:
 //<loop> Part of loop body line 62, head labeled $Lt_0_5890
	.loc	16	65	0
	mul.lo.u32 	%r3, %r3, 2;
	mov.u32 	%r13, 256;
	setp.le.u32 	%p7, %r3, %r13;
	@%p7 bra 	$Lt_0_5890;
	.loc	16	95	0
	ld.shared.s32 	%r14, [%rd6+0];
	st.global.s32 	[%rd5+0], %r14;
	.loc	16	96	0
	exit;
$LDWend__Z11bitonicSortPi:
	} // _Z11bitonicSortPi



// ===== COMPILED SASS (sm_100) =====

	.target	sm_100

	.elftype	@"ET_EXEC"


//--------------------- .note.nv.tkinfo           --------------------------
	.section	.note.nv.tkinfo,"",@"SHT_NOTE"
	.sectionflags	@"SHF_NOTE_NV_TKINFO"
	.tkinfo
        /*0018*/ 	.word	0x00000002
        /*0030*/ 	.string	""
        /*0030*/ 	.string	"ptxas"
        /*0030*/ 	.string	"Cuda compilation tools, release 13.0, V13.0.88"
        /*0030*/ 	.string	"Build cuda_13.0.r13.0/compiler.36424714_0"
        /*0030*/ 	.string	"-arch sm_100 "



//--------------------- .note.nv.cuinfo           --------------------------
	.section	.note.nv.cuinfo,"",@"SHT_NOTE"
	.sectionflags	@"SHF_NOTE_NV_CUINFO"
        /*0018*/ 	.short	0x0002
        /*001a*/ 	.short	0x0014
        /*001c*/ 	.short	0x0082
	.zero		2


//--------------------- .nv.info                  --------------------------
	.section	.nv.info,"",@"SHT_CUDA_INFO"
	.align	4


	//----- nvinfo : EIATTR_REGCOUNT
	.align		4
        /*0000*/ 	.byte	0x04, 0x2f
        /*0002*/ 	.short	(.L_1 - .L_0)
	.align		4
.L_0:
        /*0004*/ 	.word	index@(_Z11bitonicSortPi)
        /*0008*/ 	.word	0x0000000c


	//----- nvinfo : EIATTR_FRAME_SIZE
	.align		4
.L_1:
        /*000c*/ 	.byte	0x04, 0x11
        /*000e*/ 	.short	(.L_3 - .L_2)
	.align		4
.L_2:
        /*0010*/ 	.word	index@(_Z11bitonicSortPi)
        /*0014*/ 	.word	0x00000000


	//----- nvinfo : EIATTR_MIN_STACK_SIZE
	.align		4
.L_3:
        /*0018*/ 	.byte	0x04, 0x12
        /*001a*/ 	.short	(.L_5 - .L_4)
	.align		4
.L_4:
        /*001c*/ 	.word	index@(_Z11bitonicSortPi)
        /*0020*/ 	.word	0x00000000
.L_5:


//--------------------- .nv.compat                --------------------------
	.section	.nv.compat,"",@"SHT_CUDA_COMPAT_INFO"
	.align	4
        /*0000*/ 	.byte	0x02, 0x09, 0x00, 0x00, 0x02, 0x02, 0x01, 0x00, 0x02, 0x05, 0x05, 0x00, 0x03, 0x07, 0x01, 0x01
        /*0010*/ 	.byte	0x02, 0x03, 0x00, 0x00, 0x02, 0x06, 0x01, 0x00, 0x04, 0x0b, 0x08, 0x00, 0x09, 0x00, 0x00, 0x00
        /*0020*/ 	.byte	0x00, 0x00, 0x00, 0x00


//--------------------- .nv.info._Z11bitonicSortPi --------------------------
	.section	.nv.info._Z11bitonicSortPi,"",@"SHT_CUDA_INFO"
	.sectionflags	@""
	.align	4


	//----- nvinfo : EIATTR_CUDA_API_VERSION
	.align		4
        /*0000*/ 	.byte	0x04, 0x37
        /*0002*/ 	.short	(.L_7 - .L_6)
.L_6:
        /*0004*/ 	.word	0x00000082


	//----- nvinfo : EIATTR_KPARAM_INFO
	.align		4
.L_7:
        /*0008*/ 	.byte	0x04, 0x17
        /*000a*/ 	.short	(.L_9 - .L_8)
.L_8:
        /*000c*/ 	.word	0x00000000
        /*0010*/ 	.short	0x0000
        /*0012*/ 	.short	0x0000
        /*0014*/ 	.byte	0x00, 0xf0, 0x21, 0x00


	//----- nvinfo : EIATTR_SPARSE_MMA_MASK
	.align		4
.L_9:
        /*0018*/ 	.byte	0x03, 0x50
        /*001a*/ 	.short	0x0000


	//----- nvinfo : EIATTR_MAXREG_COUNT
	.align		4
        /*001c*/ 	.byte	0x03, 0x1b
        /*001e*/ 	.short	0x00ff


	//----- nvinfo : EIATTR_NUM_BARRIERS
	.align		4
        /*0020*/ 	.byte	0x02, 0x4c
        /*0022*/ 	.byte	0x01
	.zero		1


	//----- nvinfo : EIATTR_MERCURY_ISA_VERSION
	.align		4
        /*0024*/ 	.byte	0x03, 0x5f
        /*0026*/ 	.short	0x0101


	//----- nvinfo : EIATTR_VRC_CTA_INIT_COUNT
	.align		4
        /*0028*/ 	.byte	0x02, 0x4a
	.zero		1
	.zero		1


	//----- nvinfo : EIATTR_EXIT_INSTR_OFFSETS
	.align		4
        /*002c*/ 	.byte	0x04, 0x1c
        /*002e*/ 	.short	(.L_11 - .L_10)


	//   ....[0]....
.L_10:
        /*0030*/ 	.word	0x000002b0


	//----- nvinfo : EIATTR_CRS_STACK_SIZE
	.align		4
.L_11:
        /*0034*/ 	.byte	0x04, 0x1e
        /*0036*/ 	.short	(.L_13 - .L_12)
.L_12:
        /*0038*/ 	.word	0x00000000


	//----- nvinfo : EIATTR_CBANK_PARAM_SIZE
	.align		4
.L_13:
        /*003c*/ 	.byte	0x03, 0x19
        /*003e*/ 	.short	0x0008


	//----- nvinfo : EIATTR_PARAM_CBANK
	.align		4
        /*0040*/ 	.byte	0x04, 0x0a
        /*0042*/ 	.short	(.L_15 - .L_14)
	.align		4
.L_14:
        /*0044*/ 	.word	index@(.nv.constant0._Z11bitonicSortPi)
        /*0048*/ 	.short	0x0380
        /*004a*/ 	.short	0x0008


	//----- nvinfo : EIATTR_SW_WAR
	.align		4
.L_15:
        /*004c*/ 	.byte	0x04, 0x36
        /*004e*/ 	.short	(.L_17 - .L_16)
.L_16:
        /*0050*/ 	.word	0x00000008
.L_17:


//--------------------- .nv.callgraph             --------------------------
	.section	.nv.callgraph,"",@"SHT_CUDA_CALLGRAPH"
	.align	4
	.sectionentsize	8
	.align		4
        /*0000*/ 	.word	0x00000000
	.align		4
        /*0004*/ 	.word	0xffffffff
	.align		4
        /*0008*/ 	.word	0x00000000
	.align		4
        /*000c*/ 	.word	0xfffffffe
	.align		4
        /*0010*/ 	.word	0x00000000
	.align		4
        /*0014*/ 	.word	0xfffffffd
	.align		4
        /*0018*/ 	.word	0x00000000
	.align		4
        /*001c*/ 	.word	0xfffffffc


//--------------------- .text._Z11bitonicSortPi   --------------------------
	.section	.text._Z11bitonicSortPi,"ax",@progbits
	.align	128
.text._Z11bitonicSortPi:
        .type           _Z11bitonicSortPi,@function
        .size           _Z11bitonicSortPi,(.L_x_7 - _Z11bitonicSortPi)
        .other          _Z11bitonicSortPi,@"STO_CUDA_ENTRY STV_DEFAULT"
_Z11bitonicSortPi:
[----:B------:R-:W-:Y:S01]  /*0000*/  LDC R1, c[0x0][0x37c] ;  /* 0x0000df00ff017b82 */ /* 0x000fe20000000800 */
[----:B------:R-:W0:Y:S07]  /*0010*/  S2R R7, SR_TID.X ;  /* 0x0000000000077919 */ /* 0x000e2e0000002100 */
[----:B------:R-:W0:Y:S01]  /*0020*/  LDC.64 R2, c[0x0][0x380] ;  /* 0x0000e000ff027b82 */ /* 0x000e220000000a00 */
[----:B------:R-:W1:Y:S01]  /*0030*/  LDCU.64 UR8, c[0x0][0x358] ;  /* 0x00006b00ff0877ac */ /* 0x000e620008000a00 */
[----:B0-----:R-:W-:-:S05]  /*0040*/  IMAD.WIDE.U32 R2, R7, 0x4, R2 ;  /* 0x0000000407027825 */ /* 0x001fca00078e0002 */
[----:B-1----:R-:W2:Y:S01]  /*0050*/  LDG.E R5, desc[UR8][R2.64] ;  /* 0x0000000802057981 */ /* 0x002ea2000c1e1900 */
[----:B------:R-:W0:Y:S01]  /*0060*/  S2UR UR5, SR_CgaCtaId ;  /* 0x00000000000579c3 */ /* 0x000e220000008800 */
[----:B------:R-:W-:Y:S01]  /*0070*/  UMOV UR4, 0x400 ;  /* 0x0000040000047882 */ /* 0x000fe20000000000 */
[----:B------:R-:W-:Y:S01]  /*0080*/  UMOV UR6, 0x2 ;  /* 0x0000000200067882 */ /* 0x000fe20000000000 */
[----:B0-----:R-:W-:-:S06]  /*0090*/  ULEA UR4, UR5, UR4, 0x18 ;  /* 0x0000000405047291 */ /* 0x001fcc000f8ec0ff */
[----:B------:R-:W-:-:S05]  /*00a0*/  LEA R0, R7, UR4, 0x2 ;  /* 0x0000000407007c11 */ /* 0x000fca000f8e10ff */
[----:B--2---:R0:W-:Y:S01]  /*00b0*/  STS [R0], R5 ;  /* 0x0000000500007388 */ /* 0x0041e20000000800 */
[----:B------:R-:W-:Y:S06]  /*00c0*/  BAR.SYNC.DEFER_BLOCKING 0x0 ;  /* 0x0000000000007b1d */ /* 0x000fec0000010000 */
.L_x_5:
[----:B------:R-:W-:-:S04]  /*00d0*/  USHF.R.U32.HI UR5, URZ, 0x1, UR6 ;  /* 0x00000001ff057899 */ /* 0x000fc80008011606 */
[----:B------:R-:W-:-:S09]  /*00e0*/  UISETP.NE.U32.AND UP0, UPT, UR5, URZ, UPT ;  /* 0x000000ff0500728c */ /* 0x000fd2000bf05070 */
[----:B-12---:R-:W-:Y:S05]  /*00f0*/  BRA.U !UP0, `(.L_x_0) ;  /* 0x0000000108587547 */ /* 0x006fea000b800000 */
.L_x_4:
[----:B-12---:R-:W-:Y:S01]  /*0100*/  LOP3.LUT R4, R7, UR5, RZ, 0x3c, !PT ;  /* 0x0000000507047c12 */ /* 0x006fe2000f8e3cff */
[----:B------:R-:W-:Y:S03]  /*0110*/  BSSY.RECONVERGENT B0, `(.L_x_1) ;  /* 0x0000010000007945 */ /* 0x000fe60003800200 */
[----:B------:R-:W-:-:S13]  /*0120*/  ISETP.GT.U32.AND P0, PT, R4, R7, PT ;  /* 0x000000070400720c */ /* 0x000fda0003f04070 */
[----:B------:R-:W-:Y:S05]  /*0130*/  @!P0 BRA `(.L_x_2) ;  /* 0x0000000000348947 */ /* 0x000fea0003800000 */
[----:B0-----:R-:W-:Y:S02]  /*0140*/  LEA R5, R4, UR4, 0x2 ;  /* 0x0000000404057c11 */ /* 0x001fe4000f8e10ff */
[----:B------:R0:W1:Y:S01]  /*0150*/  LDS R4, [R0] ;  /* 0x0000000000047984 */ /* 0x0000620000000800 */
[----:B------:R-:W-:-:S03]  /*0160*/  LOP3.LUT P0, RZ, R7, UR6, RZ, 0xc0, !PT ;  /* 0x0000000607ff7c12 */ /* 0x000fc6000f80c0ff */
[----:B------:R0:W2:Y:S10]  /*0170*/  LDS R9, [R5] ;  /* 0x0000000005097984 */ /* 0x0000b40000000800 */
[----:B0-----:R-:W-:Y:S05]  /*0180*/  @P0 BRA `(.L_x_3) ;  /* 0x0000000000140947 */ /* 0x001fea0003800000 */
[----:B-12---:R-:W-:-:S13]  /*0190*/  ISETP.GE.AND P0, PT, R9, R4, PT ;  /* 0x000000040900720c */ /* 0x006fda0003f06270 */
[----:B------:R-:W-:Y:S05]  /*01a0*/  @P0 BRA `(.L_x_2) ;  /* 0x0000000000180947 */ /* 0x000fea0003800000 */
[----:B------:R2:W-:Y:S04]  /*01b0*/  STS [R0], R9 ;  /* 0x0000000900007388 */ /* 0x0005e80000000800 */
[----:B------:R2:W-:Y:S01]  /*01c0*/  STS [R5], R4 ;  /* 0x0000000405007388 */ /* 0x0005e20000000800 */
[----:B------:R-:W-:Y:S05]  /*01d0*/  BRA `(.L_x_2) ;  /* 0x00000000000c7947 */ /* 0x000fea0003800000 */
.L_x_3:
[----:B-12---:R-:W-:-:S13]  /*01e0*/  ISETP.GT.AND P0, PT, R9, R4, PT ;  /* 0x000000040900720c */ /* 0x006fda0003f04270 */
[----:B------:R1:W-:Y:S04]  /*01f0*/  @P0 STS [R0], R9 ;  /* 0x0000000900000388 */ /* 0x0003e80000000800 */
[----:B------:R1:W-:Y:S02]  /*0200*/  @P0 STS [R5], R4 ;  /* 0x0000000405000388 */ /* 0x0003e40000000800 */
.L_x_2:
[----:B------:R-:W-:Y:S05]  /*0210*/  BSYNC.RECONVERGENT B0 ;  /* 0x0000000000007941 */ /* 0x000fea0003800200 */
.L_x_1:
[----:B------:R-:W-:Y:S01]  /*0220*/  BAR.SYNC.DEFER_BLOCKING 0x0 ;  /* 0x0000000000007b1d */ /* 0x000fe20000010000 */
[----:B------:R-:W-:-:S04]  /*0230*/  USHF.R.U32.HI UR5, URZ, 0x1, UR5 ;  /* 0x00000001ff057899 */ /* 0x000fc80008011605 */
[----:B------:R-:W-:-:S09]  /*0240*/  UISETP.NE.U32.AND UP0, UPT, UR5, URZ, UPT ;  /* 0x000000ff0500728c */ /* 0x000fd2000bf05070 */
[----:B------:R-:W-:Y:S05]  /*0250*/  BRA.U UP0, `(.L_x_4) ;  /* 0xfffffffd00a87547 */ /* 0x000fea000b83ffff */
.L_x_0:
[----:B------:R-:W-:-:S04]  /*0260*/  USHF.L.U32 UR6, UR6, 0x1, URZ ;  /* 0x0000000106067899 */ /* 0x000fc800080006ff */
[----:B------:R-:W-:-:S09]  /*0270*/  UISETP.GT.U32.AND UP0, UPT, UR6, 0x100, UPT ;  /* 0x000001000600788c */ /* 0x000fd2000bf04070 */
[----:B------:R-:W-:Y:S05]  /*0280*/  BRA.U !UP0, `(.L_x_5) ;  /* 0xfffffffd08907547 */ /* 0x000fea000b83ffff */
[----:B012---:R-:W0:Y:S04]  /*0290*/  LDS R5, [R0] ;  /* 0x0000000000057984 */ /* 0x007e280000000800 */
[----:B0-----:R-:W-:Y:S01]  /*02a0*/  STG.E desc[UR8][R2.64], R5 ;  /* 0x0000000502007986 */ /* 0x001fe2000c101908 */
[----:B------:R-:W-:Y:S05]  /*02b0*/  EXIT ;  /* 0x000000000000794d */ /* 0x000fea0003800000 */
.L_x_6:
[----:B------:R-:W-:-:S00]  /*02c0*/  BRA `(.L_x_6) ;  /* 0xfffffffc00fc7947 */ /* 0x000fc0000383ffff */
[----:B------:R-:W-:-:S00]  /*02d0*/  NOP ;  /* 0x0000000000007918 */ /* 0x000fc00000000000 */
        /* <DEDUP_REMOVED lines=10> */
.L_x_7:


//--------------------- .nv.shared._Z11bitonicSortPi --------------------------
	.section	.nv.shared._Z11bitonicSortPi,"aw",@nobits
	.sectionflags	@""
	.align	16
	.zero		1024


//--------------------- .nv.shared.reserved.0     --------------------------
	.section	.nv.shared.reserved.0,"aw",@nobits
	.weak		__nv_reservedSMEM_offset_0_alias
	.size		__nv_reservedSMEM_offset_0_alias, 0, 64
	.other		__nv_reservedSMEM_offset_0_alias,@"STO_CUDA_RESERVED_SHARED STV_DEFAULT"
__nv_reservedSMEM_offset_0_alias:
	.zero		0
	.zero		64


//--------------------- .nv.constant0._Z11bitonicSortPi --------------------------
	.section	.nv.constant0._Z11bitonicSortPi,"a",@progbits
	.sectionflags	@""
	.align	4
.nv.constant0._Z11bitonicSortPi:
	.zero		904


//--------------------- SYMBOLS --------------------------

	.type		.nv.reservedSmem.offset0,@object
	.size		.nv.reservedSmem.offset0,0x4
	.type		.nv.reservedSmem.cap,@object
	.size		.nv.reservedSmem.cap,0x4
